//
// Generated by NVIDIA NVVM Compiler
//
// Compiler Build ID: CL-36424714
// Cuda compilation tools, release 13.0, V13.0.88
// Based on NVVM 20.0.0
//

.version 9.0
.target sm_100
.address_size 64

	// .globl	_Z12squareKerneli
.extern .func  (.param .b32 func_retval0) vprintf
(
	.param .b64 vprintf_param_0,
	.param .b64 vprintf_param_1
)
;
.global .align 1 .b8 $str[58] = {71, 80, 85, 32, 116, 104, 114, 101, 97, 100, 32, 37, 100, 32, 111, 102, 32, 98, 108, 111, 99, 107, 32, 37, 100, 32, 40, 100, 105, 109, 58, 32, 37, 100, 41, 58, 32, 118, 97, 108, 117, 101, 32, 37, 100, 44, 32, 115, 113, 117, 97, 114, 101, 32, 37, 100, 10};

.visible .entry _Z12squareKerneli(
	.param .u32 _Z12squareKerneli_param_0
)
{
	.local .align 8 .b8 	__local_depot0[24];
	.reg .b64 	%SP;
	.reg .b64 	%SPL;
	.reg .pred 	%p<2>;
	.reg .b32 	%r<9>;
	.reg .b64 	%rd<5>;

	mov.u64 	%SPL, __local_depot0;
	cvta.local.u64 	%SP, %SPL;
	ld.param.u32 	%r5, [_Z12squareKerneli_param_0];
	mov.u32 	%r1, %tid.x;
	mov.u32 	%r2, %ctaid.x;
	mov.u32 	%r3, %ntid.x;
	mad.lo.s32 	%r4, %r2, %r3, %r1;
	setp.ge.s32 	%p1, %r4, %r5;
	@%p1 bra 	$L__BB0_2;
	add.u64 	%rd1, %SP, 0;
	add.u64 	%rd2, %SPL, 0;
	mul.lo.s32 	%r6, %r4, %r4;
	st.local.v2.u32 	[%rd2], {%r1, %r2};
	st.local.v2.u32 	[%rd2+8], {%r3, %r4};
	st.local.u32 	[%rd2+16], %r6;
	mov.u64 	%rd3, $str;
	cvta.global.u64 	%rd4, %rd3;
	{ // callseq 0, 0
	.param .b64 param0;
	st.param.b64 	[param0], %rd4;
	.param .b64 param1;
	st.param.b64 	[param1], %rd1;
	.param .b32 retval0;
	call.uni (retval0), 
	vprintf, 
	(
	param0, 
	param1
	);
	ld.param.b32 	%r7, [retval0];
	} // callseq 0
$L__BB0_2:
	ret;

}


// ===== COMPILED SASS (sm_100) =====

	.target	sm_100

	.elftype	@"ET_EXEC"


//--------------------- .note.nv.tkinfo           --------------------------
	.section	.note.nv.tkinfo,"",@"SHT_NOTE"
	.sectionflags	@"SHF_NOTE_NV_TKINFO"
	.tkinfo
        /*0018*/ 	.word	0x00000002
        /*0030*/ 	.string	""
        /*0030*/ 	.string	"ptxas"
        /*0030*/ 	.string	"Cuda compilation tools, release 13.0, V13.0.88"
        /*0030*/ 	.string	"Build cuda_13.0.r13.0/compiler.36424714_0"
        /*0030*/ 	.string	"-arch sm_100 -m 64 "



//--------------------- .note.nv.cuinfo           --------------------------
	.section	.note.nv.cuinfo,"",@"SHT_NOTE"
	.sectionflags	@"SHF_NOTE_NV_CUINFO"
        /*0018*/ 	.short	0x0002
        /*001a*/ 	.short	0x0064
        /*001c*/ 	.short	0x0082
	.zero		2


//--------------------- .nv.info                  --------------------------
	.section	.nv.info,"",@"SHT_CUDA_INFO"
	.align	4


	//----- nvinfo : EIATTR_REGCOUNT
	.align		4
        /*0000*/ 	.byte	0x04, 0x2f
        /*0002*/ 	.short	(.L_2 - .L_1)
	.align		4
.L_1:
        /*0004*/ 	.word	index@(_Z12squareKerneli)
        /*0008*/ 	.word	0x00000018


	//----- nvinfo : EIATTR_FRAME_SIZE
	.align		4
.L_2:
        /*000c*/ 	.byte	0x04, 0x11
        /*000e*/ 	.short	(.L_4 - .L_3)
	.align		4
.L_3:
        /*0010*/ 	.word	index@(_Z12squareKerneli)
        /*0014*/ 	.word	0x00000018


	//----- nvinfo : EIATTR_MIN_STACK_SIZE
	.align		4
.L_4:
        /*0018*/ 	.byte	0x04, 0x12
        /*001a*/ 	.short	(.L_6 - .L_5)
	.align		4
.L_5:
        /*001c*/ 	.word	index@(_Z12squareKerneli)
        /*0020*/ 	.word	0x00000018
.L_6:


//--------------------- .nv.compat                --------------------------
	.section	.nv.compat,"",@"SHT_CUDA_COMPAT_INFO"
	.align	4
        /*0000*/ 	.byte	0x02, 0x09, 0x00, 0x00, 0x02, 0x02, 0x01, 0x00, 0x02, 0x05, 0x05, 0x00, 0x03, 0x07, 0x01, 0x01
        /*0010*/ 	.byte	0x02, 0x03, 0x00, 0x00, 0x02, 0x06, 0x01, 0x00, 0x04, 0x0b, 0x08, 0x00, 0x09, 0x00, 0x00, 0x00
        /*0020*/ 	.byte	0x00, 0x00, 0x00, 0x00


//--------------------- .nv.info._Z12squareKerneli --------------------------
	.section	.nv.info._Z12squareKerneli,"",@"SHT_CUDA_INFO"
	.sectionflags	@""
	.align	4


	//----- nvinfo : EIATTR_CUDA_API_VERSION
	.align		4
        /*0000*/ 	.byte	0x04, 0x37
        /*0002*/ 	.short	(.L_8 - .L_7)
.L_7:
        /*0004*/ 	.word	0x00000082


	//----- nvinfo : EIATTR_KPARAM_INFO
	.align		4
.L_8:
        /*0008*/ 	.byte	0x04, 0x17
        /*000a*/ 	.short	(.L_10 - .L_9)
.L_9:
        /*000c*/ 	.word	0x00000000
        /*0010*/ 	.short	0x0000
        /*0012*/ 	.short	0x0000
        /*0014*/ 	.byte	0x00, 0xf0, 0x11, 0x00


	//----- nvinfo : EIATTR_SPARSE_MMA_MASK
	.align		4
.L_10:
        /*0018*/ 	.byte	0x03, 0x50
        /*001a*/ 	.short	0x0000


	//----- nvinfo : EIATTR_MAXREG_COUNT
	.align		4
        /*001c*/ 	.byte	0x03, 0x1b
        /*001e*/ 	.short	0x00ff


	//----- nvinfo : EIATTR_EXTERNS
	.align		4
        /*0020*/ 	.byte	0x04, 0x0f
        /*0022*/ 	.short	(.L_12 - .L_11)


	//   ....[0]....
	.align		4
.L_11:
        /*0024*/ 	.word	index@(vprintf)


	//----- nvinfo : EIATTR_MERCURY_ISA_VERSION
	.align		4
.L_12:
        /*0028*/ 	.byte	0x03, 0x5f
        /*002a*/ 	.short	0x0101


	//----- nvinfo : EIATTR_VRC_CTA_INIT_COUNT
	.align		4
        /*002c*/ 	.byte	0x02, 0x4a
	.zero		1
	.zero		1


	//----- nvinfo : EIATTR_SYSCALL_OFFSETS
	.align		4
        /*0030*/ 	.byte	0x04, 0x46
        /*0032*/ 	.short	(.L_14 - .L_13)


	//   ....[0]....
.L_13:
        /*0034*/ 	.word	0x00000170


	//----- nvinfo : EIATTR_EXIT_INSTR_OFFSETS
	.align		4
.L_14:
        /*0038*/ 	.byte	0x04, 0x1c
        /*003a*/ 	.short	(.L_16 - .L_15)


	//   ....[0]....
.L_15:
        /*003c*/ 	.word	0x000000c0


	//   ....[1]....
        /*0040*/ 	.word	0x00000180


	//----- nvinfo : EIATTR_CRS_STACK_SIZE
	.align		4
.L_16:
        /*0044*/ 	.byte	0x04, 0x1e
        /*0046*/ 	.short	(.L_18 - .L_17)
.L_17:
        /*0048*/ 	.word	0x00000000


	//----- nvinfo : EIATTR_CBANK_PARAM_SIZE
	.align		4
.L_18:
        /*004c*/ 	.byte	0x03, 0x19
        /*004e*/ 	.short	0x0004


	//----- nvinfo : EIATTR_PARAM_CBANK
	.align		4
        /*0050*/ 	.byte	0x04, 0x0a
        /*0052*/ 	.short	(.L_20 - .L_19)
	.align		4
.L_19:
        /*0054*/ 	.word	index@(.nv.constant0._Z12squareKerneli)
        /*0058*/ 	.short	0x0380
        /*005a*/ 	.short	0x0004


	//----- nvinfo : EIATTR_SW_WAR
	.align		4
.L_20:
        /*005c*/ 	.byte	0x04, 0x36
        /*005e*/ 	.short	(.L_22 - .L_21)
.L_21:
        /*0060*/ 	.word	0x00000008
.L_22:


//--------------------- .nv.callgraph             --------------------------
	.section	.nv.callgraph,"",@"SHT_CUDA_CALLGRAPH"
	.align	4
	.sectionentsize	8
	.align		4
        /*0000*/ 	.word	0x00000000
	.align		4
        /*0004*/ 	.word	0xffffffff
	.align		4
        /*0008*/ 	.word	index@(_Z12squareKerneli)
	.align		4
        /*000c*/ 	.word	index@(vprintf)
	.align		4
        /*0010*/ 	.word	0x00000000
	.align		4
        /*0014*/ 	.word	0xfffffffe
	.align		4
        /*0018*/ 	.word	0x00000000
	.align		4
        /*001c*/ 	.word	0xfffffffd
	.align		4
        /*0020*/ 	.word	0x00000000
	.align		4
        /*0024*/ 	.word	0xfffffffc


//--------------------- .nv.constant4             --------------------------
	.section	.nv.constant4,"a",@progbits
	.align	8
	.align		8
.nv.constant4:
        /*0000*/ 	.dword	vprintf
	.align		8
        /*0008*/ 	.dword	$str


//--------------------- .text._Z12squareKerneli   --------------------------
	.section	.text._Z12squareKerneli,"ax",@progbits
	.align	128
        .global         _Z12squareKerneli
        .type           _Z12squareKerneli,@function
        .size           _Z12squareKerneli,(.L_x_2 - _Z12squareKerneli)
        .other          _Z12squareKerneli,@"STO_CUDA_ENTRY STV_DEFAULT"
_Z12squareKerneli:
.text._Z12squareKerneli:
[----:B------:R-:W0:Y:S01]  /*0000*/  LDC R1, c[0x0][0x37c] ;  /* 0x0000df00ff017b82 */ /* 0x000e220000000800 */
[----:B------:R-:W1:Y:S01]  /*0010*/  S2R R8, SR_TID.X ;  /* 0x0000000000087919 */ /* 0x000e620000002100 */
[----:B------:R-:W2:Y:S06]  /*0020*/  LDCU UR5, c[0x0][0x2fc] ;  /* 0x00005f80ff0577ac */ /* 0x000eac0008000800 */
[----:B------:R-:W1:Y:S01]  /*0030*/  LDC R10, c[0x0][0x360] ;  /* 0x0000d800ff0a7b82 */ /* 0x000e620000000800 */
[----:B0-----:R-:W-:Y:S01]  /*0040*/  VIADD R1, R1, 0xffffffe8 ;  /* 0xffffffe801017836 */ /* 0x001fe20000000000 */
[----:B------:R-:W1:Y:S01]  /*0050*/  S2R R9, SR_CTAID.X ;  /* 0x0000000000097919 */ /* 0x000e620000002500 */
[----:B------:R-:W0:Y:S01]  /*0060*/  LDCU UR6, c[0x0][0x380] ;  /* 0x00007000ff0677ac */ /* 0x000e220008000800 */
[----:B------:R-:W3:Y:S02]  /*0070*/  LDCU UR4, c[0x0][0x2f8] ;  /* 0x00005f00ff0477ac */ /* 0x000ee40008000800 */
[----:B---3--:R-:W-:-:S05]  /*0080*/  IADD3 R6, P1, PT, R1, UR4, RZ ;  /* 0x0000000401067c10 */ /* 0x008fca000ff3e0ff */
[----:B--2---:R-:W-:Y:S02]  /*0090*/  IMAD.X R7, RZ, RZ, UR5, P1 ;  /* 0x00000005ff077e24 */ /* 0x004fe400088e06ff */
[----:B-1----:R-:W-:-:S05]  /*00a0*/  IMAD R11, R9, R10, R8 ;  /* 0x0000000a090b7224 */ /* 0x002fca00078e0208 */
[----:B0-----:R-:W-:-:S13]  /*00b0*/  ISETP.GE.AND P0, PT, R11, UR6, PT ;  /* 0x000000060b007c0c */ /* 0x001fda000bf06270 */
[----:B------:R-:W-:Y:S05]  /*00c0*/  @P0 EXIT ;  /* 0x000000000000094d */ /* 0x000fea0003800000 */
[----:B------:R-:W-:Y:S01]  /*00d0*/  MOV R2, 0x0 ;  /* 0x0000000000027802 */ /* 0x000fe20000000f00 */
[----:B------:R-:W-:Y:S01]  /*00e0*/  IMAD R0, R11, R11, RZ ;  /* 0x0000000b0b007224 */ /* 0x000fe200078e02ff */
[----:B------:R0:W-:Y:S01]  /*00f0*/  STL.64 [R1], R8 ;  /* 0x0000000801007387 */ /* 0x0001e20000100a00 */
[----:B------:R-:W1:Y:S03]  /*0100*/  LDCU.64 UR4, c[0x4][0x8] ;  /* 0x01000100ff0477ac */ /* 0x000e660008000a00 */
[----:B------:R0:W-:Y:S01]  /*0110*/  STL.64 [R1+0x8], R10 ;  /* 0x0000080a01007387 */ /* 0x0001e20000100a00 */
[----:B------:R-:W2:Y:S03]  /*0120*/  LDC.64 R2, c[0x4][R2] ;  /* 0x0100000002027b82 */ /* 0x000ea60000000a00 */
[----:B------:R0:W-:Y:S01]  /*0130*/  STL [R1+0x10], R0 ;  /* 0x0000100001007387 */ /* 0x0001e20000100800 */
[----:B-1----:R-:W-:Y:S01]  /*0140*/  MOV R4, UR4 ;  /* 0x0000000400047c02 */ /* 0x002fe20008000f00 */
[----:B0-----:R-:W-:-:S07]  /*0150*/  IMAD.U32 R5, RZ, RZ, UR5 ;  /* 0x00000005ff057e24 */ /* 0x001fce000f8e00ff */
[----:B------:R-:W-:-:S07]  /*0160*/  LEPC R20, `(.L_x_0) ;  /* 0x000000001014794e */ /* 0x000fce0000000000 */
[----:B--2---:R-:W-:Y:S05]  /*0170*/  CALL.ABS.NOINC R2 ;  /* 0x0000000002007343 */ /* 0x004fea0003c00000 */
.L_x_0:
[----:B------:R-:W-:Y:S05]  /*0180*/  EXIT ;  /* 0x000000000000794d */ /* 0x000fea0003800000 */
.L_x_1:
[----:B------:R-:W-:-:S00]  /*0190*/  BRA `(.L_x_1) ;  /* 0xfffffffc00fc7947 */ /* 0x000fc0000383ffff */
[----:B------:R-:W-:-:S00]  /*01a0*/  NOP ;  /* 0x0000000000007918 */ /* 0x000fc00000000000 */
        /* <DEDUP_REMOVED lines=13> */
.L_x_2:


//--------------------- .nv.global.init           --------------------------
	.section	.nv.global.init,"aw",@progbits
.nv.global.init:
	.type		$str,@object
	.size		$str,(.L_0 - $str)
$str:
        /*0000*/ 	.byte	0x47, 0x50, 0x55, 0x20, 0x74, 0x68, 0x72, 0x65, 0x61, 0x64, 0x20, 0x25, 0x64, 0x20, 0x6f, 0x66
        /*0010*/ 	.byte	0x20, 0x62, 0x6c, 0x6f, 0x63, 0x6b, 0x20, 0x25, 0x64, 0x20, 0x28, 0x64, 0x69, 0x6d, 0x3a, 0x20
        /*0020*/ 	.byte	0x25, 0x64, 0x29, 0x3a, 0x20, 0x76, 0x61, 0x6c, 0x75, 0x65, 0x20, 0x25, 0x64, 0x2c, 0x20, 0x73
        /*0030*/ 	.byte	0x71, 0x75, 0x61, 0x72, 0x65, 0x20, 0x25, 0x64, 0x0a, 0x00
.L_0:


//--------------------- .nv.shared.reserved.0     --------------------------
	.section	.nv.shared.reserved.0,"aw",@nobits
	.weak		__nv_reservedSMEM_offset_0_alias
	.size		__nv_reservedSMEM_offset_0_alias, 0, 64
	.other		__nv_reservedSMEM_offset_0_alias,@"STO_CUDA_RESERVED_SHARED STV_DEFAULT"
__nv_reservedSMEM_offset_0_alias:
	.zero		0
	.zero		64


//--------------------- .nv.constant0._Z12squareKerneli --------------------------
	.section	.nv.constant0._Z12squareKerneli,"a",@progbits
	.sectionflags	@""
	.align	4
.nv.constant0._Z12squareKerneli:
	.zero		900


//--------------------- SYMBOLS --------------------------

	.type		.nv.reservedSmem.offset0,@object
	.size		.nv.reservedSmem.offset0,0x4
	.type		vprintf,@function
